//
// Generated by NVIDIA NVVM Compiler
//
// Compiler Build ID: CL-36424714
// Cuda compilation tools, release 13.0, V13.0.88
// Based on NVVM 20.0.0
//

.version 9.0
.target sm_100
.address_size 64

	// .globl	_Z11ppf_wrapperP6float3S0_P6float4i
// _ZZ11ppf_wrapperP6float3S0_P6float4iE7Spoints has been demoted

.visible .entry _Z11ppf_wrapperP6float3S0_P6float4i(
	.param .u64 .ptr .align 1 _Z11ppf_wrapperP6float3S0_P6float4i_param_0,
	.param .u64 .ptr .align 1 _Z11ppf_wrapperP6float3S0_P6float4i_param_1,
	.param .u64 .ptr .align 1 _Z11ppf_wrapperP6float3S0_P6float4i_param_2,
	.param .u32 _Z11ppf_wrapperP6float3S0_P6float4i_param_3
)
{
	.reg .pred 	%p<15>;
	.reg .b32 	%r<29>;
	.reg .b32 	%f<110>;
	.reg .b64 	%rd<17>;
	// demoted variable
	.shared .align 4 .b8 _ZZ11ppf_wrapperP6float3S0_P6float4iE7Spoints[12000];
	ld.param.u64 	%rd7, [_Z11ppf_wrapperP6float3S0_P6float4i_param_0];
	ld.param.u64 	%rd5, [_Z11ppf_wrapperP6float3S0_P6float4i_param_1];
	ld.param.u64 	%rd6, [_Z11ppf_wrapperP6float3S0_P6float4i_param_2];
	ld.param.u32 	%r15, [_Z11ppf_wrapperP6float3S0_P6float4i_param_3];
	cvta.to.global.u64 	%rd1, %rd7;
	setp.lt.s32 	%p1, %r15, 2;
	@%p1 bra 	$L__BB0_8;
	mov.u32 	%r1, %tid.x;
	mov.u32 	%r16, %ctaid.x;
	mov.u32 	%r17, %ntid.x;
	mul.lo.s32 	%r2, %r16, %r17;
	add.s32 	%r3, %r2, %r1;
	setp.ge.s32 	%p2, %r3, %r15;
	@%p2 bra 	$L__BB0_8;
	mul.wide.s32 	%rd8, %r3, 12;
	add.s64 	%rd9, %rd1, %rd8;
	ld.global.f32 	%f1, [%rd9];
	ld.global.f32 	%f2, [%rd9+4];
	ld.global.f32 	%f3, [%rd9+8];
	cvta.to.global.u64 	%rd10, %rd5;
	add.s64 	%rd11, %rd10, %rd8;
	ld.global.f32 	%f4, [%rd11];
	ld.global.f32 	%f5, [%rd11+4];
	ld.global.f32 	%f6, [%rd11+8];
	mov.u32 	%r19, _ZZ11ppf_wrapperP6float3S0_P6float4iE7Spoints;
	mad.lo.s32 	%r4, %r1, 12, %r19;
	mul.f32 	%f9, %f5, %f5;
	fma.rn.f32 	%f10, %f4, %f4, %f9;
	fma.rn.f32 	%f7, %f6, %f6, %f10;
	mov.f32 	%f11, 0f7FC00000;
	add.f32 	%f12, %f11, 0f7FC00000;
	add.f32 	%f8, %f12, 0f7FC00000;
	mul.wide.u32 	%rd12, %r1, 16000;
	cvta.to.global.u64 	%rd13, %rd6;
	add.s64 	%rd2, %rd13, %rd12;
	neg.s32 	%r5, %r3;
	mov.b32 	%r25, 0;
	sqrt.rn.f32 	%f29, %f7;
	sqrt.rn.f32 	%f56, %f57;
$L__BB0_3:
	add.s32 	%r23, %r25, %r1;
	mul.wide.u32 	%rd14, %r23, 12;
	add.s64 	%rd15, %rd1, %rd14;
	ld.global.f32 	%f13, [%rd15];
	ld.global.f32 	%f14, [%rd15+4];
	ld.global.f32 	%f15, [%rd15+8];
	st.shared.f32 	[%r4], %f13;
	st.shared.f32 	[%r4+4], %f14;
	st.shared.f32 	[%r4+8], %f15;
	bar.sync 	0;
	add.s32 	%r26, %r5, %r25;
	add.s32 	%r28, %r19, 8;
	mov.b32 	%r27, 4;
	mov.u64 	%rd16, %rd2;
$L__BB0_4:
	setp.eq.s32 	%p3, %r26, 0;
	@%p3 bra 	$L__BB0_6;
	ld.shared.f32 	%f16, [%r28+-8];
	ld.shared.f32 	%f17, [%r28+-4];
	ld.shared.f32 	%f18, [%r28];
	sub.f32 	%f19, %f16, %f1;
	sub.f32 	%f20, %f17, %f2;
	sub.f32 	%f21, %f18, %f3;
	mul.f32 	%f22, %f20, %f20;
	fma.rn.f32 	%f23, %f19, %f19, %f22;
	fma.rn.f32 	%f24, %f21, %f21, %f23;
	sqrt.rn.f32 	%f25, %f24;
	mul.f32 	%f26, %f5, %f20;
	fma.rn.f32 	%f27, %f4, %f19, %f26;
	fma.rn.f32 	%f28, %f6, %f21, %f27;
	mul.f32 	%f30, %f25, %f29;
	div.rn.f32 	%f31, %f28, %f30;
	abs.f32 	%f32, %f31;
	fma.rn.f32 	%f33, %f32, 0fBF000000, 0f3F000000;
	rsqrt.approx.ftz.f32 	%f34, %f33;
	mul.f32 	%f35, %f34, %f33;
	mul.f32 	%f36, %f34, 0fBF000000;
	fma.rn.f32 	%f37, %f35, %f36, 0f3F000000;
	fma.rn.f32 	%f38, %f35, %f37, %f35;
	setp.eq.f32 	%p4, %f32, 0f3F800000;
	selp.f32 	%f39, 0f00000000, %f38, %p4;
	setp.gt.f32 	%p5, %f32, 0f3F0F5C29;
	selp.f32 	%f40, %f39, %f32, %p5;
	copysign.f32 	%f41, %f31, %f40;
	mul.f32 	%f42, %f41, %f41;
	fma.rn.f32 	%f43, %f42, 0f3D10ECEF, 0f3C8B1ABB;
	fma.rn.f32 	%f44, %f43, %f42, 0f3CFC028C;
	fma.rn.f32 	%f45, %f44, %f42, 0f3D372139;
	fma.rn.f32 	%f46, %f45, %f42, 0f3D9993DB;
	fma.rn.f32 	%f47, %f46, %f42, 0f3E2AAAC6;
	mul.f32 	%f48, %f42, %f47;
	fma.rn.f32 	%f49, %f48, %f41, %f41;
	neg.f32 	%f50, %f49;
	selp.f32 	%f51, %f49, %f50, %p5;
	fma.rn.f32 	%f52, 0f3F6EE581, 0f3FD774EB, %f51;
	setp.gt.f32 	%p6, %f31, 0f3F0F5C29;
	selp.f32 	%f53, %f49, %f52, %p6;
	add.f32 	%f54, %f53, %f53;
	selp.f32 	%f55, %f54, %f53, %p5;
	mul.f32 	%f58, %f25, %f56;
	div.rn.f32 	%f59, %f8, %f58;
	abs.f32 	%f60, %f59;
	fma.rn.f32 	%f61, %f60, 0fBF000000, 0f3F000000;
	rsqrt.approx.ftz.f32 	%f62, %f61;
	mul.f32 	%f63, %f62, %f61;
	mul.f32 	%f64, %f62, 0fBF000000;
	fma.rn.f32 	%f65, %f63, %f64, 0f3F000000;
	fma.rn.f32 	%f66, %f63, %f65, %f63;
	setp.eq.f32 	%p7, %f60, 0f3F800000;
	selp.f32 	%f67, 0f00000000, %f66, %p7;
	setp.gt.f32 	%p8, %f60, 0f3F0F5C29;
	selp.f32 	%f68, %f67, %f60, %p8;
	copysign.f32 	%f69, %f59, %f68;
	mul.f32 	%f70, %f69, %f69;
	fma.rn.f32 	%f71, %f70, 0f3D10ECEF, 0f3C8B1ABB;
	fma.rn.f32 	%f72, %f71, %f70, 0f3CFC028C;
	fma.rn.f32 	%f73, %f72, %f70, 0f3D372139;
	fma.rn.f32 	%f74, %f73, %f70, 0f3D9993DB;
	fma.rn.f32 	%f75, %f74, %f70, 0f3E2AAAC6;
	mul.f32 	%f76, %f70, %f75;
	fma.rn.f32 	%f77, %f76, %f69, %f69;
	neg.f32 	%f78, %f77;
	selp.f32 	%f79, %f77, %f78, %p8;
	fma.rn.f32 	%f80, 0f3F6EE581, 0f3FD774EB, %f79;
	setp.gt.f32 	%p9, %f59, 0f3F0F5C29;
	selp.f32 	%f81, %f77, %f80, %p9;
	add.f32 	%f82, %f81, %f81;
	selp.f32 	%f83, %f82, %f81, %p8;
	mul.f32 	%f84, %f29, %f56;
	div.rn.f32 	%f85, %f8, %f84;
	abs.f32 	%f86, %f85;
	fma.rn.f32 	%f87, %f86, 0fBF000000, 0f3F000000;
	rsqrt.approx.ftz.f32 	%f88, %f87;
	mul.f32 	%f89, %f88, %f87;
	mul.f32 	%f90, %f88, 0fBF000000;
	fma.rn.f32 	%f91, %f89, %f90, 0f3F000000;
	fma.rn.f32 	%f92, %f89, %f91, %f89;
	setp.eq.f32 	%p10, %f86, 0f3F800000;
	selp.f32 	%f93, 0f00000000, %f92, %p10;
	setp.gt.f32 	%p11, %f86, 0f3F0F5C29;
	selp.f32 	%f94, %f93, %f86, %p11;
	copysign.f32 	%f95, %f85, %f94;
	mul.f32 	%f96, %f95, %f95;
	fma.rn.f32 	%f97, %f96, 0f3D10ECEF, 0f3C8B1ABB;
	fma.rn.f32 	%f98, %f97, %f96, 0f3CFC028C;
	fma.rn.f32 	%f99, %f98, %f96, 0f3D372139;
	fma.rn.f32 	%f100, %f99, %f96, 0f3D9993DB;
	fma.rn.f32 	%f101, %f100, %f96, 0f3E2AAAC6;
	mul.f32 	%f102, %f96, %f101;
	fma.rn.f32 	%f103, %f102, %f95, %f95;
	neg.f32 	%f104, %f103;
	selp.f32 	%f105, %f103, %f104, %p11;
	fma.rn.f32 	%f106, 0f3F6EE581, 0f3FD774EB, %f105;
	setp.gt.f32 	%p12, %f85, 0f3F0F5C29;
	selp.f32 	%f107, %f103, %f106, %p12;
	add.f32 	%f108, %f107, %f107;
	selp.f32 	%f109, %f108, %f107, %p11;
	st.global.v4.f32 	[%rd16], {%f25, %f55, %f83, %f109};
$L__BB0_6:
	add.s64 	%rd16, %rd16, 16;
	add.s32 	%r28, %r28, 12;
	add.s32 	%r27, %r27, 12;
	add.s32 	%r26, %r26, 1;
	setp.ne.s32 	%p13, %r27, 12004;
	@%p13 bra 	$L__BB0_4;
	add.s32 	%r25, %r25, 1000;
	setp.lt.s32 	%p14, %r25, %r15;
	@%p14 bra 	$L__BB0_3;
$L__BB0_8:
	ret;

}


// ===== COMPILED SASS (sm_100) =====

	.target	sm_100

	.elftype	@"ET_EXEC"


//--------------------- .note.nv.tkinfo           --------------------------
	.section	.note.nv.tkinfo,"",@"SHT_NOTE"
	.sectionflags	@"SHF_NOTE_NV_TKINFO"
	.tkinfo
        /*0018*/ 	.word	0x00000002
        /*0030*/ 	.string	""
        /*0030*/ 	.string	"ptxas"
        /*0030*/ 	.string	"Cuda compilation tools, release 13.0, V13.0.88"
        /*0030*/ 	.string	"Build cuda_13.0.r13.0/compiler.36424714_0"
        /*0030*/ 	.string	"-arch sm_100 -m 64 "



//--------------------- .note.nv.cuinfo           --------------------------
	.section	.note.nv.cuinfo,"",@"SHT_NOTE"
	.sectionflags	@"SHF_NOTE_NV_CUINFO"
        /*0018*/ 	.short	0x0002
        /*001a*/ 	.short	0x0064
        /*001c*/ 	.short	0x0082
	.zero		2


//--------------------- .nv.info                  --------------------------
	.section	.nv.info,"",@"SHT_CUDA_INFO"
	.align	4


	//----- nvinfo : EIATTR_REGCOUNT
	.align		4
        /*0000*/ 	.byte	0x04, 0x2f
        /*0002*/ 	.short	(.L_1 - .L_0)
	.align		4
.L_0:
        /*0004*/ 	.word	index@(_Z11ppf_wrapperP6float3S0_P6float4i)
        /*0008*/ 	.word	0x00000023


	//----- nvinfo : EIATTR_FRAME_SIZE
	.align		4
.L_1:
        /*000c*/ 	.byte	0x04, 0x11
        /*000e*/ 	.short	(.L_3 - .L_2)
	.align		4
.L_2:
        /*0010*/ 	.word	index@($__internal_1_$__cuda_sm3x_div_rn_noftz_f32_slowpath)
        /*0014*/ 	.word	0x00000000


	//----- nvinfo : EIATTR_FRAME_SIZE
	.align		4
.L_3:
        /*0018*/ 	.byte	0x04, 0x11
        /*001a*/ 	.short	(.L_5 - .L_4)
	.align		4
.L_4:
        /*001c*/ 	.word	index@($__internal_0_$__cuda_sm20_sqrt_rn_f32_slowpath)
        /*0020*/ 	.word	0x00000000


	//----- nvinfo : EIATTR_FRAME_SIZE
	.align		4
.L_5:
        /*0024*/ 	.byte	0x04, 0x11
        /*0026*/ 	.short	(.L_7 - .L_6)
	.align		4
.L_6:
        /*0028*/ 	.word	index@(_Z11ppf_wrapperP6float3S0_P6float4i)
        /*002c*/ 	.word	0x00000000


	//----- nvinfo : EIATTR_MIN_STACK_SIZE
	.align		4
.L_7:
        /*0030*/ 	.byte	0x04, 0x12
        /*0032*/ 	.short	(.L_9 - .L_8)
	.align		4
.L_8:
        /*0034*/ 	.word	index@(_Z11ppf_wrapperP6float3S0_P6float4i)
        /*0038*/ 	.word	0x00000000
.L_9:


//--------------------- .nv.compat                --------------------------
	.section	.nv.compat,"",@"SHT_CUDA_COMPAT_INFO"
	.align	4
        /*0000*/ 	.byte	0x02, 0x09, 0x00, 0x00, 0x02, 0x02, 0x01, 0x00, 0x02, 0x05, 0x05, 0x00, 0x03, 0x07, 0x01, 0x01
        /*0010*/ 	.byte	0x02, 0x03, 0x00, 0x00, 0x02, 0x06, 0x01, 0x00, 0x04, 0x0b, 0x08, 0x00, 0x01, 0x00, 0x00, 0x00
        /*0020*/ 	.byte	0x00, 0x00, 0x00, 0x00


//--------------------- .nv.info._Z11ppf_wrapperP6float3S0_P6float4i --------------------------
	.section	.nv.info._Z11ppf_wrapperP6float3S0_P6float4i,"",@"SHT_CUDA_INFO"
	.sectionflags	@""
	.align	4


	//----- nvinfo : EIATTR_CUDA_API_VERSION
	.align		4
        /*0000*/ 	.byte	0x04, 0x37
        /*0002*/ 	.short	(.L_11 - .L_10)
.L_10:
        /*0004*/ 	.word	0x00000082


	//----- nvinfo : EIATTR_KPARAM_INFO
	.align		4
.L_11:
        /*0008*/ 	.byte	0x04, 0x17
        /*000a*/ 	.short	(.L_13 - .L_12)
.L_12:
        /*000c*/ 	.word	0x00000000
        /*0010*/ 	.short	0x0003
        /*0012*/ 	.short	0x0018
        /*0014*/ 	.byte	0x00, 0xf0, 0x11, 0x00


	//----- nvinfo : EIATTR_KPARAM_INFO
	.align		4
.L_13:
        /*0018*/ 	.byte	0x04, 0x17
        /*001a*/ 	.short	(.L_15 - .L_14)
.L_14:
        /*001c*/ 	.word	0x00000000
        /*0020*/ 	.short	0x0002
        /*0022*/ 	.short	0x0010
        /*0024*/ 	.byte	0x00, 0xf5, 0x21, 0x00


	//----- nvinfo : EIATTR_KPARAM_INFO
	.align		4
.L_15:
        /*0028*/ 	.byte	0x04, 0x17
        /*002a*/ 	.short	(.L_17 - .L_16)
.L_16:
        /*002c*/ 	.word	0x00000000
        /*0030*/ 	.short	0x0001
        /*0032*/ 	.short	0x0008
        /*0034*/ 	.byte	0x00, 0xf5, 0x21, 0x00


	//----- nvinfo : EIATTR_KPARAM_INFO
	.align		4
.L_17:
        /*0038*/ 	.byte	0x04, 0x17
        /*003a*/ 	.short	(.L_19 - .L_18)
.L_18:
        /*003c*/ 	.word	0x00000000
        /*0040*/ 	.short	0x0000
        /*0042*/ 	.short	0x0000
        /*0044*/ 	.byte	0x00, 0xf5, 0x21, 0x00


	//----- nvinfo : EIATTR_SPARSE_MMA_MASK
	.align		4
.L_19:
        /*0048*/ 	.byte	0x03, 0x50
        /*004a*/ 	.short	0x0000


	//----- nvinfo : EIATTR_MAXREG_COUNT
	.align		4
        /*004c*/ 	.byte	0x03, 0x1b
        /*004e*/ 	.short	0x00ff


	//----- nvinfo : EIATTR_NUM_BARRIERS
	.align		4
        /*0050*/ 	.byte	0x02, 0x4c
        /*0052*/ 	.byte	0x01
	.zero		1


	//----- nvinfo : EIATTR_MERCURY_ISA_VERSION
	.align		4
        /*0054*/ 	.byte	0x03, 0x5f
        /*0056*/ 	.short	0x0101


	//----- nvinfo : EIATTR_VRC_CTA_INIT_COUNT
	.align		4
        /*0058*/ 	.byte	0x02, 0x4a
	.zero		1
	.zero		1


	//----- nvinfo : EIATTR_EXIT_INSTR_OFFSETS
	.align		4
        /*005c*/ 	.byte	0x04, 0x1c
        /*005e*/ 	.short	(.L_21 - .L_20)


	//   ....[0]....
.L_20:
        /*0060*/ 	.word	0x00000030


	//   ....[1]....
        /*0064*/ 	.word	0x00000090


	//   ....[2]....
        /*0068*/ 	.word	0x00000f20


	//----- nvinfo : EIATTR_CRS_STACK_SIZE
	.align		4
.L_21:
        /*006c*/ 	.byte	0x04, 0x1e
        /*006e*/ 	.short	(.L_23 - .L_22)
.L_22:
        /*0070*/ 	.word	0x00000000


	//----- nvinfo : EIATTR_CBANK_PARAM_SIZE
	.align		4
.L_23:
        /*0074*/ 	.byte	0x03, 0x19
        /*0076*/ 	.short	0x001c


	//----- nvinfo : EIATTR_PARAM_CBANK
	.align		4
        /*0078*/ 	.byte	0x04, 0x0a
        /*007a*/ 	.short	(.L_25 - .L_24)
	.align		4
.L_24:
        /*007c*/ 	.word	index@(.nv.constant0._Z11ppf_wrapperP6float3S0_P6float4i)
        /*0080*/ 	.short	0x0380
        /*0082*/ 	.short	0x001c


	//----- nvinfo : EIATTR_SW_WAR
	.align		4
.L_25:
        /*0084*/ 	.byte	0x04, 0x36
        /*0086*/ 	.short	(.L_27 - .L_26)
.L_26:
        /*0088*/ 	.word	0x00000008
.L_27:


//--------------------- .nv.callgraph             --------------------------
	.section	.nv.callgraph,"",@"SHT_CUDA_CALLGRAPH"
	.align	4
	.sectionentsize	8
	.align		4
        /*0000*/ 	.word	0x00000000
	.align		4
        /*0004*/ 	.word	0xffffffff
	.align		4
        /*0008*/ 	.word	0x00000000
	.align		4
        /*000c*/ 	.word	0xfffffffe
	.align		4
        /*0010*/ 	.word	0x00000000
	.align		4
        /*0014*/ 	.word	0xfffffffd
	.align		4
        /*0018*/ 	.word	0x00000000
	.align		4
        /*001c*/ 	.word	0xfffffffc


//--------------------- .text._Z11ppf_wrapperP6float3S0_P6float4i --------------------------
	.section	.text._Z11ppf_wrapperP6float3S0_P6float4i,"ax",@progbits
	.align	128
        .global         _Z11ppf_wrapperP6float3S0_P6float4i
        .type           _Z11ppf_wrapperP6float3S0_P6float4i,@function
        .size           _Z11ppf_wrapperP6float3S0_P6float4i,(.L_x_32 - _Z11ppf_wrapperP6float3S0_P6float4i)
        .other          _Z11ppf_wrapperP6float3S0_P6float4i,@"STO_CUDA_ENTRY STV_DEFAULT"
_Z11ppf_wrapperP6float3S0_P6float4i:
.text._Z11ppf_wrapperP6float3S0_P6float4i:
[----:B------:R-:W-:Y:S08]  /*0000*/  LDC R1, c[0x0][0x37c] ;  /* 0x0000df00ff017b82 */ /* 0x000ff00000000800 */
[----:B------:R-:W0:Y:S02]  /*0010*/  LDC R2, c[0x0][0x398] ;  /* 0x0000e600ff027b82 */ /* 0x000e240000000800 */
[----:B0-----:R-:W-:-:S13]  /*0020*/  ISETP.GE.AND P0, PT, R2, 0x2, PT ;  /* 0x000000020200780c */ /* 0x001fda0003f06270 */
[----:B------:R-:W-:Y:S05]  /*0030*/  @!P0 EXIT ;  /* 0x000000000000894d */ /* 0x000fea0003800000 */
[----:B------:R-:W0:Y:S01]  /*0040*/  S2R R27, SR_TID.X ;  /* 0x00000000001b7919 */ /* 0x000e220000002100 */
[----:B------:R-:W0:Y:S08]  /*0050*/  S2UR UR4, SR_CTAID.X ;  /* 0x00000000000479c3 */ /* 0x000e300000002500 */
[----:B------:R-:W0:Y:S02]  /*0060*/  LDC R0, c[0x0][0x360] ;  /* 0x0000d800ff007b82 */ /* 0x000e240000000800 */
[----:B0-----:R-:W-:-:S05]  /*0070*/  IMAD R25, R0, UR4, R27 ;  /* 0x0000000400197c24 */ /* 0x001fca000f8e021b */
[----:B------:R-:W-:-:S13]  /*0080*/  ISETP.GE.AND P0, PT, R25, R2, PT ;  /* 0x000000021900720c */ /* 0x000fda0003f06270 */
[----:B------:R-:W-:Y:S05]  /*0090*/  @P0 EXIT ;  /* 0x000000000000094d */ /* 0x000fea0003800000 */
[----:B------:R-:W0:Y:S01]  /*00a0*/  LDC.64 R4, c[0x0][0x388] ;  /* 0x0000e200ff047b82 */ /* 0x000e220000000a00 */
[----:B------:R-:W1:Y:S07]  /*00b0*/  LDCU.64 UR6, c[0x0][0x358] ;  /* 0x00006b00ff0677ac */ /* 0x000e6e0008000a00 */
[----:B------:R-:W2:Y:S01]  /*00c0*/  LDC.64 R2, c[0x0][0x380] ;  /* 0x0000e000ff027b82 */ /* 0x000ea20000000a00 */
[----:B------:R-:W3:Y:S07]  /*00d0*/  S2R R11, SR_CgaCtaId ;  /* 0x00000000000b7919 */ /* 0x000eee0000008800 */
[----:B------:R-:W4:Y:S01]  /*00e0*/  LDC.64 R8, c[0x0][0x390] ;  /* 0x0000e400ff087b82 */ /* 0x000f220000000a00 */
[----:B0-----:R-:W-:-:S05]  /*00f0*/  IMAD.WIDE R4, R25, 0xc, R4 ;  /* 0x0000000c19047825 */ /* 0x001fca00078e0204 */
[----:B-1----:R-:W3:Y:S04]  /*0100*/  LDG.E R24, desc[UR6][R4.64+0x4] ;  /* 0x0000040604187981 */ /* 0x002ee8000c1e1900 */
[----:B------:R-:W3:Y:S04]  /*0110*/  LDG.E R23, desc[UR6][R4.64] ;  /* 0x0000000604177981 */ /* 0x000ee8000c1e1900 */
[----:B------:R-:W3:Y:S01]  /*0120*/  LDG.E R22, desc[UR6][R4.64+0x8] ;  /* 0x0000080604167981 */ /* 0x000ee2000c1e1900 */
[----:B--2---:R-:W-:-:S05]  /*0130*/  IMAD.WIDE R2, R25, 0xc, R2 ;  /* 0x0000000c19027825 */ /* 0x004fca00078e0202 */
[----:B------:R0:W5:Y:S04]  /*0140*/  LDG.E R21, desc[UR6][R2.64] ;  /* 0x0000000602157981 */ /* 0x000168000c1e1900 */
[----:B------:R0:W5:Y:S04]  /*0150*/  LDG.E R20, desc[UR6][R2.64+0x4] ;  /* 0x0000040602147981 */ /* 0x000168000c1e1900 */
[----:B------:R0:W5:Y:S01]  /*0160*/  LDG.E R19, desc[UR6][R2.64+0x8] ;  /* 0x0000080602137981 */ /* 0x000162000c1e1900 */
[----:B------:R-:W-:Y:S01]  /*0170*/  MOV R18, 0x400 ;  /* 0x0000040000127802 */ /* 0x000fe20000000f00 */
[----:B------:R-:W-:Y:S01]  /*0180*/  UMOV UR4, URZ ;  /* 0x000000ff00047c82 */ /* 0x000fe20008000000 */
[----:B------:R-:W-:Y:S01]  /*0190*/  BSSY.RECONVERGENT B0, `(.L_x_0) ;  /* 0x0000013000007945 */ /* 0x000fe20003800200 */
[----:B----4-:R-:W-:Y:S01]  /*01a0*/  IMAD.WIDE.U32 R8, R27, 0x3e80, R8 ;  /* 0x00003e801b087825 */ /* 0x010fe200078e0008 */
[----:B---3--:R-:W-:-:S05]  /*01b0*/  LEA R18, R11, R18, 0x18 ;  /* 0x000000120b127211 */ /* 0x008fca00078ec0ff */
[----:B------:R-:W-:Y:S02]  /*01c0*/  IMAD R16, R27, 0xc, R18 ;  /* 0x0000000c1b107824 */ /* 0x000fe400078e0212 */
[----:B------:R-:W-:-:S04]  /*01d0*/  FMUL R0, R24, R24 ;  /* 0x0000001818007220 */ /* 0x000fc80000400000 */
[----:B------:R-:W-:-:S04]  /*01e0*/  FFMA R7, R23, R23, R0 ;  /* 0x0000001717077223 */ /* 0x000fc80000000000 */
[----:B------:R-:W-:-:S04]  /*01f0*/  FFMA R0, R22, R22, R7 ;  /* 0x0000001616007223 */ /* 0x000fc80000000007 */
[----:B------:R0:W1:Y:S01]  /*0200*/  MUFU.RSQ R5, R0 ;  /* 0x0000000000057308 */ /* 0x0000620000001400 */
[----:B------:R-:W-:-:S04]  /*0210*/  IADD3 R6, PT, PT, R0, -0xd000000, RZ ;  /* 0xf300000000067810 */ /* 0x000fc80007ffe0ff */
[----:B------:R-:W-:-:S13]  /*0220*/  ISETP.GT.U32.AND P0, PT, R6, 0x727fffff, PT ;  /* 0x727fffff0600780c */ /* 0x000fda0003f04070 */
[----:B01----:R-:W-:Y:S05]  /*0230*/  @!P0 BRA `(.L_x_1) ;  /* 0x0000000000108947 */ /* 0x003fea0003800000 */
[----:B------:R-:W-:-:S07]  /*0240*/  MOV R30, 0x260 ;  /* 0x00000260001e7802 */ /* 0x000fce0000000f00 */
[----:B-----5:R-:W-:Y:S05]  /*0250*/  CALL.REL.NOINC `($__internal_0_$__cuda_sm20_sqrt_rn_f32_slowpath) ;  /* 0x0000000c00347944 */ /* 0x020fea0003c00000 */
[----:B------:R-:W-:Y:S01]  /*0260*/  MOV R14, R4 ;  /* 0x00000004000e7202 */ /* 0x000fe20000000f00 */
[----:B------:R-:W-:Y:S06]  /*0270*/  BRA `(.L_x_2) ;  /* 0x0000000000107947 */ /* 0x000fec0003800000 */
.L_x_1:
[----:B------:R-:W-:Y:S01]  /*0280*/  FMUL.FTZ R3, R0, R5 ;  /* 0x0000000500037220 */ /* 0x000fe20000410000 */
[----:B------:R-:W-:-:S03]  /*0290*/  FMUL.FTZ R5, R5, 0.5 ;  /* 0x3f00000005057820 */ /* 0x000fc60000410000 */
[----:B------:R-:W-:-:S04]  /*02a0*/  FFMA R0, -R3, R3, R0 ;  /* 0x0000000303007223 */ /* 0x000fc80000000100 */
[----:B------:R-:W-:-:S07]  /*02b0*/  FFMA R14, R0, R5, R3 ;  /* 0x00000005000e7223 */ /* 0x000fce0000000003 */
.L_x_2:
[----:B------:R-:W-:Y:S05]  /*02c0*/  BSYNC.RECONVERGENT B0 ;  /* 0x0000000000007941 */ /* 0x000fea0003800200 */
.L_x_0:
[----:B------:R-:W-:Y:S01]  /*02d0*/  UIADD3 UR5, UPT, UPT, UR5, -0xd000000, URZ ;  /* 0xf300000005057890 */ /* 0x000fe2000fffe0ff */
[----:B------:R-:W0:Y:S01]  /*02e0*/  MUFU.RSQ R0, R0 ;  /* 0x0000000000007308 */ /* 0x000e220000001400 */
[----:B------:R-:W-:Y:S02]  /*02f0*/  MOV R17, 0x7fc00000 ;  /* 0x7fc0000000117802 */ /* 0x000fe40000000f00 */
[----:B------:R-:W-:-:S03]  /*0300*/  UISETP.GT.U32.AND UP0, UPT, UR5, 0x727fffff, UPT ;  /* 0x727fffff0500788c */ /* 0x000fc6000bf04070 */
[----:B------:R-:W-:-:S04]  /*0310*/  FADD R17, R17, +QNAN ;  /* 0x7fc0000011117421 */ /* 0x000fc80000000000 */
[----:B------:R-:W-:Y:S02]  /*0320*/  FADD R17, R17, +QNAN ;  /* 0x7fc0000011117421 */ /* 0x000fe40000000000 */
[----:B------:R-:W-:Y:S05]  /*0330*/  BRA.U !UP0, `(.L_x_3) ;  /* 0x0000000108187547 */ /* 0x000fea000b800000 */
[----:B------:R-:W-:Y:S01]  /*0340*/  BSSY.RECONVERGENT B0, `(.L_x_4) ;  /* 0x0000003000007945 */ /* 0x000fe20003800200 */
[----:B------:R-:W-:-:S07]  /*0350*/  MOV R30, 0x370 ;  /* 0x00000370001e7802 */ /* 0x000fce0000000f00 */
[----:B0----5:R-:W-:Y:S05]  /*0360*/  CALL.REL.NOINC `($__internal_0_$__cuda_sm20_sqrt_rn_f32_slowpath) ;  /* 0x0000000800f07944 */ /* 0x021fea0003c00000 */
[----:B------:R-:W-:Y:S05]  /*0370*/  BSYNC.RECONVERGENT B0 ;  /* 0x0000000000007941 */ /* 0x000fea0003800200 */
.L_x_4:
[----:B------:R-:W-:Y:S01]  /*0380*/  MOV R15, R4 ;  /* 0x00000004000f7202 */ /* 0x000fe20000000f00 */
[----:B------:R-:W-:Y:S06]  /*0390*/  BRA `(.L_x_5) ;  /* 0x0000000000107947 */ /* 0x000fec0003800000 */
.L_x_3:
[----:B0-----:R-:W-:Y:S01]  /*03a0*/  FMUL.FTZ R15, R15, R0 ;  /* 0x000000000f0f7220 */ /* 0x001fe20000410000 */
[----:B------:R-:W-:-:S03]  /*03b0*/  FMUL.FTZ R2, R0, 0.5 ;  /* 0x3f00000000027820 */ /* 0x000fc60000410000 */
[----:B------:R-:W-:-:S04]  /*03c0*/  FFMA R0, -R15, R15, R0 ;  /* 0x0000000f0f007223 */ /* 0x000fc80000000100 */
[----:B------:R-:W-:-:S07]  /*03d0*/  FFMA R15, R0, R2, R15 ;  /* 0x00000002000f7223 */ /* 0x000fce000000000f */
.L_x_5:
[----:B01----:R-:W0:Y:S01]  /*03e0*/  LDC.64 R2, c[0x0][0x380] ;  /* 0x0000e000ff027b82 */ /* 0x003e220000000a00 */
[----:B------:R-:W-:-:S04]  /*03f0*/  VIADD R5, R27, UR4 ;  /* 0x000000041b057c36 */ /* 0x000fc80008000000 */
[----:B0-----:R-:W-:-:S05]  /*0400*/  IMAD.WIDE.U32 R2, R5, 0xc, R2 ;  /* 0x0000000c05027825 */ /* 0x001fca00078e0002 */
[----:B------:R-:W2:Y:S04]  /*0410*/  LDG.E R5, desc[UR6][R2.64] ;  /* 0x0000000602057981 */ /* 0x000ea8000c1e1900 */
[----:B------:R-:W3:Y:S04]  /*0420*/  LDG.E R7, desc[UR6][R2.64+0x4] ;  /* 0x0000040602077981 */ /* 0x000ee8000c1e1900 */
[----:B------:R-:W4:Y:S01]  /*0430*/  LDG.E R29, desc[UR6][R2.64+0x8] ;  /* 0x00000806021d7981 */ /* 0x000f22000c1e1900 */
[----:B------:R-:W-:Y:S01]  /*0440*/  IADD3 R13, PT, PT, -R25, UR4, RZ ;  /* 0x00000004190d7c10 */ /* 0x000fe2000fffe1ff */
[----:B------:R-:W-:Y:S01]  /*0450*/  UMOV UR5, 0x4 ;  /* 0x0000000400057882 */ /* 0x000fe20000000000 */
[----:B------:R-:W-:-:S02]  /*0460*/  IADD3 R12, PT, PT, R18, 0x8, RZ ;  /* 0x00000008120c7810 */ /* 0x000fc40007ffe0ff */
[----:B------:R-:W-:Y:S02]  /*0470*/  MOV R11, R8 ;  /* 0x00000008000b7202 */ /* 0x000fe40000000f00 */
[----:B------:R-:W-:Y:S01]  /*0480*/  MOV R10, R9 ;  /* 0x00000009000a7202 */ /* 0x000fe20000000f00 */
[----:B--2---:R0:W-:Y:S04]  /*0490*/  STS [R16], R5 ;  /* 0x0000000510007388 */ /* 0x0041e80000000800 */
[----:B---3--:R0:W-:Y:S04]  /*04a0*/  STS [R16+0x4], R7 ;  /* 0x0000040710007388 */ /* 0x0081e80000000800 */
[----:B----4-:R0:W-:Y:S01]  /*04b0*/  STS [R16+0x8], R29 ;  /* 0x0000081d10007388 */ /* 0x0101e20000000800 */
[----:B------:R-:W-:Y:S06]  /*04c0*/  BAR.SYNC.DEFER_BLOCKING 0x0 ;  /* 0x0000000000007b1d */ /* 0x000fec0000010000 */
.L_x_17:
[----:B------:R-:W-:Y:S01]  /*04d0*/  ISETP.NE.AND P0, PT, R13, RZ, PT ;  /* 0x000000ff0d00720c */ /* 0x000fe20003f05270 */
[----:B------:R-:W-:Y:S01]  /*04e0*/  UIADD3 UR5, UPT, UPT, UR5, 0xc, URZ ;  /* 0x0000000c05057890 */ /* 0x000fe2000fffe0ff */
[----:B------:R-:W-:Y:S03]  /*04f0*/  BSSY.RECONVERGENT B0, `(.L_x_6) ;  /* 0x0000099000007945 */ /* 0x000fe60003800200 */
[----:B------:R-:W-:-:S08]  /*0500*/  UISETP.NE.AND UP0, UPT, UR5, 0x2ee4, UPT ;  /* 0x00002ee40500788c */ /* 0x000fd0000bf05270 */
[----:B-1----:R-:W-:Y:S05]  /*0510*/  @!P0 BRA `(.L_x_7) ;  /* 0x0000000800588947 */ /* 0x002fea0003800000 */
[----:B0-----:R-:W0:Y:S01]  /*0520*/  LDS R7, [R12+-0x4] ;  /* 0xfffffc000c077984 */ /* 0x001e220000000800 */
[----:B------:R-:W-:Y:S03]  /*0530*/  BSSY.RECONVERGENT B1, `(.L_x_8) ;  /* 0x0000015000017945 */ /* 0x000fe60003800200 */
[----:B------:R-:W1:Y:S04]  /*0540*/  LDS R6, [R12+-0x8] ;  /* 0xfffff8000c067984 */ /* 0x000e680000000800 */
[----:B------:R-:W2:Y:S01]  /*0550*/  LDS R0, [R12] ;  /* 0x000000000c007984 */ /* 0x000ea20000000800 */
[----:B0----5:R-:W-:Y:S01]  /*0560*/  FADD R7, -R20, R7 ;  /* 0x0000000714077221 */ /* 0x021fe20000000100 */
[----:B-1----:R-:W-:-:S03]  /*0570*/  FADD R6, -R21, R6 ;  /* 0x0000000615067221 */ /* 0x002fc60000000100 */
[----:B------:R-:W-:Y:S01]  /*0580*/  FMUL R3, R7, R7 ;  /* 0x0000000707037220 */ /* 0x000fe20000400000 */
[----:B--2---:R-:W-:-:S03]  /*0590*/  FADD R5, -R19, R0 ;  /* 0x0000000013057221 */ /* 0x004fc60000000100 */
[----:B------:R-:W-:-:S04]  /*05a0*/  FFMA R0, R6, R6, R3 ;  /* 0x0000000606007223 */ /* 0x000fc80000000003 */
[----:B------:R-:W-:-:S04]  /*05b0*/  FFMA R3, R5, R5, R0 ;  /* 0x0000000505037223 */ /* 0x000fc80000000000 */
[----:B------:R-:W-:Y:S01]  /*05c0*/  VIADD R0, R3, 0xf3000000 ;  /* 0xf300000003007836 */ /* 0x000fe20000000000 */
[----:B------:R0:W1:Y:S04]  /*05d0*/  MUFU.RSQ R2, R3 ;  /* 0x0000000300027308 */ /* 0x0000680000001400 */
[----:B------:R-:W-:-:S13]  /*05e0*/  ISETP.GT.U32.AND P0, PT, R0, 0x727fffff, PT ;  /* 0x727fffff0000780c */ /* 0x000fda0003f04070 */
[----:B01----:R-:W-:Y:S05]  /*05f0*/  @!P0 BRA `(.L_x_9) ;  /* 0x0000000000108947 */ /* 0x003fea0003800000 */
[----:B------:R-:W-:Y:S02]  /*0600*/  MOV R0, R3 ;  /* 0x0000000300007202 */ /* 0x000fe40000000f00 */
[----:B------:R-:W-:-:S07]  /*0610*/  MOV R30, 0x630 ;  /* 0x00000630001e7802 */ /* 0x000fce0000000f00 */
[----:B------:R-:W-:Y:S05]  /*0620*/  CALL.REL.NOINC `($__internal_0_$__cuda_sm20_sqrt_rn_f32_slowpath) ;  /* 0x0000000800407944 */ /* 0x000fea0003c00000 */
[----:B------:R-:W-:Y:S05]  /*0630*/  BRA `(.L_x_10) ;  /* 0x0000000000107947 */ /* 0x000fea0003800000 */
.L_x_9:
[----:B------:R-:W-:Y:S01]  /*0640*/  FMUL.FTZ R4, R3, R2 ;  /* 0x0000000203047220 */ /* 0x000fe20000410000 */
[----:B------:R-:W-:-:S03]  /*0650*/  FMUL.FTZ R0, R2, 0.5 ;  /* 0x3f00000002007820 */ /* 0x000fc60000410000 */
[----:B------:R-:W-:-:S04]  /*0660*/  FFMA R3, -R4, R4, R3 ;  /* 0x0000000404037223 */ /* 0x000fc80000000103 */
[----:B------:R-:W-:-:S07]  /*0670*/  FFMA R4, R3, R0, R4 ;  /* 0x0000000003047223 */ /* 0x000fce0000000004 */
.L_x_10:
[----:B------:R-:W-:Y:S05]  /*0680*/  BSYNC.RECONVERGENT B1 ;  /* 0x0000000000017941 */ /* 0x000fea0003800200 */
.L_x_8:
[----:B------:R-:W-:Y:S01]  /*0690*/  FMUL R29, R4, R14 ;  /* 0x0000000e041d7220 */ /* 0x000fe20000400000 */
[----:B------:R-:W-:Y:S01]  /*06a0*/  FMUL R0, R24, R7 ;  /* 0x0000000718007220 */ /* 0x000fe20000400000 */
[----:B------:R-:W-:Y:S02]  /*06b0*/  BSSY.RECONVERGENT B1, `(.L_x_11) ;  /* 0x000000f000017945 */ /* 0x000fe40003800200 */
[----:B------:R-:W0:Y:S01]  /*06c0*/  MUFU.RCP R2, R29 ;  /* 0x0000001d00027308 */ /* 0x000e220000001000 */
[----:B------:R-:W-:-:S04]  /*06d0*/  FFMA R3, R23, R6, R0 ;  /* 0x0000000617037223 */ /* 0x000fc80000000000 */
[----:B------:R-:W-:-:S04]  /*06e0*/  FFMA R0, R22, R5, R3 ;  /* 0x0000000516007223 */ /* 0x000fc80000000003 */
[----:B------:R-:W1:Y:S01]  /*06f0*/  FCHK P0, R0, R29 ;  /* 0x0000001d00007302 */ /* 0x000e620000000000 */
[----:B0-----:R-:W-:-:S04]  /*0700*/  FFMA R7, -R29, R2, 1 ;  /* 0x3f8000001d077423 */ /* 0x001fc80000000102 */
[----:B------:R-:W-:-:S04]  /*0710*/  FFMA R7, R2, R7, R2 ;  /* 0x0000000702077223 */ /* 0x000fc80000000002 */
[----:B------:R-:W-:-:S04]  /*0720*/  FFMA R2, R0, R7, RZ ;  /* 0x0000000700027223 */ /* 0x000fc800000000ff */
[----:B------:R-:W-:-:S04]  /*0730*/  FFMA R3, -R29, R2, R0 ;  /* 0x000000021d037223 */ /* 0x000fc80000000100 */
[----:B------:R-:W-:Y:S01]  /*0740*/  FFMA R2, R7, R3, R2 ;  /* 0x0000000307027223 */ /* 0x000fe20000000002 */
[----:B-1----:R-:W-:Y:S06]  /*0750*/  @!P0 BRA `(.L_x_12) ;  /* 0x0000000000108947 */ /* 0x002fec0003800000 */
[----:B------:R-:W-:Y:S02]  /*0760*/  MOV R3, R29 ;  /* 0x0000001d00037202 */ /* 0x000fe40000000f00 */
[----:B------:R-:W-:-:S07]  /*0770*/  MOV R2, 0x790 ;  /* 0x0000079000027802 */ /* 0x000fce0000000f00 */
[----:B------:R-:W-:Y:S05]  /*0780*/  CALL.REL.NOINC `($__internal_1_$__cuda_sm3x_div_rn_noftz_f32_slowpath) ;  /* 0x0000000800447944 */ /* 0x000fea0003c00000 */
[----:B------:R-:W-:-:S07]  /*0790*/  MOV R2, R0 ;  /* 0x0000000000027202 */ /* 0x000fce0000000f00 */
.L_x_12:
[----:B------:R-:W-:Y:S05]  /*07a0*/  BSYNC.RECONVERGENT B1 ;  /* 0x0000000000017941 */ /* 0x000fea0003800200 */
.L_x_11:
[----:B------:R-:W-:Y:S01]  /*07b0*/  IMAD.MOV.U32 R3, RZ, RZ, 0x3f000000 ;  /* 0x3f000000ff037424 */ /* 0x000fe200078e00ff */
[C---:B------:R-:W-:Y:S01]  /*07c0*/  FSETP.NEU.AND P1, PT, |R2|.reuse, 1, PT ;  /* 0x3f8000000200780b */ /* 0x040fe20003f2d200 */
[----:B------:R-:W-:Y:S01]  /*07d0*/  HFMA2 R7, -RZ, RZ, 1.265625, -5052 ;  /* 0x3d10ecefff077431 */ /* 0x000fe200000001ff */
[C---:B------:R-:W-:Y:S01]  /*07e0*/  FSETP.GT.AND P0, PT, |R2|.reuse, 0.56000000238418579102, PT ;  /* 0x3f0f5c290200780b */ /* 0x040fe20003f04200 */
[----:B------:R-:W-:Y:S01]  /*07f0*/  FFMA R0, |R2|, -R3, 0.5 ;  /* 0x3f00000002007423 */ /* 0x000fe20000000a03 */
[----:B------:R-:W-:Y:S03]  /*0800*/  BSSY.RECONVERGENT B1, `(.L_x_13) ;  /* 0x0000022000017945 */ /* 0x000fe60003800200 */
[----:B------:R-:W0:Y:S02]  /*0810*/  MUFU.RSQ R3, R0 ;  /* 0x0000000000037308 */ /* 0x000e240000001400 */
[----:B0-----:R-:W-:Y:S01]  /*0820*/  FMUL R5, R0, R3 ;  /* 0x0000000300057220 */ /* 0x001fe20000400000 */
[----:B------:R-:W-:-:S04]  /*0830*/  FMUL R6, R3, -0.5 ;  /* 0xbf00000003067820 */ /* 0x000fc80000400000 */
[----:B------:R-:W-:-:S04]  /*0840*/  FFMA R6, R5, R6, 0.5 ;  /* 0x3f00000005067423 */ /* 0x000fc80000000006 */
[----:B------:R-:W-:-:S05]  /*0850*/  FFMA R6, R5, R6, R5 ;  /* 0x0000000605067223 */ /* 0x000fca0000000005 */
[----:B------:R-:W-:Y:S02]  /*0860*/  FSEL R3, R6, RZ, P1 ;  /* 0x000000ff06037208 */ /* 0x000fe40000800000 */
[----:B------:R-:W-:Y:S02]  /*0870*/  FSETP.GT.AND P1, PT, R2, 0.56000000238418579102, PT ;  /* 0x3f0f5c290200780b */ /* 0x000fe40003f24000 */
[----:B------:R-:W-:-:S04]  /*0880*/  FSEL R3, R3, |R2|, P0 ;  /* 0x4000000203037208 */ /* 0x000fc80000000000 */
[----:B------:R-:W-:Y:S01]  /*0890*/  LOP3.LUT R5, R3, 0x80000000, R2, 0xb8, !PT ;  /* 0x8000000003057812 */ /* 0x000fe200078eb802 */
[----:B------:R-:W-:-:S04]  /*08a0*/  FMUL R3, R15, R4 ;  /* 0x000000040f037220 */ /* 0x000fc80000400000 */
[----:B------:R-:W-:Y:S01]  /*08b0*/  FMUL R0, R5, R5 ;  /* 0x0000000505007220 */ /* 0x000fe20000400000 */
[----:B------:R-:W0:Y:S03]  /*08c0*/  MUFU.RCP R26, R3 ;  /* 0x00000003001a7308 */ /* 0x000e260000001000 */
[----:B------:R-:W-:-:S04]  /*08d0*/  FFMA R7, R0, R7, 0.016980519518256187439 ;  /* 0x3c8b1abb00077423 */ /* 0x000fc80000000007 */
[C---:B------:R-:W-:Y:S01]  /*08e0*/  FFMA R7, R0.reuse, R7, 0.030762933194637298584 ;  /* 0x3cfc028c00077423 */ /* 0x040fe20000000007 */
[----:B------:R-:W1:Y:S03]  /*08f0*/  FCHK P2, R17, R3 ;  /* 0x0000000311007302 */ /* 0x000e660000040000 */
[----:B------:R-:W-:-:S04]  /*0900*/  FFMA R7, R0, R7, 0.044709417968988418579 ;  /* 0x3d37213900077423 */ /* 0x000fc80000000007 */
[----:B------:R-:W-:Y:S01]  /*0910*/  FFMA R7, R0, R7, 0.074989043176174163818 ;  /* 0x3d9993db00077423 */ /* 0x000fe20000000007 */
[----:B0-----:R-:W-:-:S03]  /*0920*/  FFMA R29, -R3, R26, 1 ;  /* 0x3f800000031d7423 */ /* 0x001fc6000000011a */
[----:B------:R-:W-:-:S04]  /*0930*/  FFMA R7, R0, R7, 0.16666707396507263184 ;  /* 0x3e2aaac600077423 */ /* 0x000fc80000000007 */
[----:B------:R-:W-:Y:S01]  /*0940*/  FMUL R6, R0, R7 ;  /* 0x0000000700067220 */ /* 0x000fe20000400000 */
[----:B------:R-:W-:Y:S01]  /*0950*/  FFMA R0, R26, R29, R26 ;  /* 0x0000001d1a007223 */ /* 0x000fe2000000001a */
[----:B------:R-:W-:Y:S02]  /*0960*/  MOV R29, 0x3fd774eb ;  /* 0x3fd774eb001d7802 */ /* 0x000fe40000000f00 */
[----:B------:R-:W-:Y:S01]  /*0970*/  FFMA R5, R5, R6, R5 ;  /* 0x0000000605057223 */ /* 0x000fe20000000005 */
[----:B------:R-:W-:-:S04]  /*0980*/  FFMA R7, R0, R17, RZ ;  /* 0x0000001100077223 */ /* 0x000fc800000000ff */
[----:B------:R-:W-:Y:S01]  /*0990*/  FSEL R2, R5, -R5, P0 ;  /* 0x8000000505027208 */ /* 0x000fe20000000000 */
[----:B------:R-:W-:-:S04]  /*09a0*/  FFMA R6, -R3, R7, R17 ;  /* 0x0000000703067223 */ /* 0x000fc80000000111 */
[----:B------:R-:W-:Y:S01]  /*09b0*/  @!P1 FFMA R5, R29, 0.93318945169448852539, R2 ;  /* 0x3f6ee5811d059823 */ /* 0x000fe20000000002 */
[----:B------:R-:W-:-:S03]  /*09c0*/  FFMA R0, R0, R6, R7 ;  /* 0x0000000600007223 */ /* 0x000fc60000000007 */
[----:B------:R-:W-:Y:S01]  /*09d0*/  @P0 FADD R5, R5, R5 ;  /* 0x0000000505050221 */ /* 0x000fe20000000000 */
[----:B-1----:R-:W-:Y:S06]  /*09e0*/  @!P2 BRA `(.L_x_14) ;  /* 0x00000000000ca947 */ /* 0x002fec0003800000 */
[----:B------:R-:W-:Y:S02]  /*09f0*/  MOV R0, R17 ;  /* 0x0000001100007202 */ /* 0x000fe40000000f00 */
[----:B------:R-:W-:-:S07]  /*0a00*/  MOV R2, 0xa20 ;  /* 0x00000a2000027802 */ /* 0x000fce0000000f00 */
[----:B------:R-:W-:Y:S05]  /*0a10*/  CALL.REL.NOINC `($__internal_1_$__cuda_sm3x_div_rn_noftz_f32_slowpath) ;  /* 0x0000000400a07944 */ /* 0x000fea0003c00000 */
.L_x_14:
[----:B------:R-:W-:Y:S05]  /*0a20*/  BSYNC.RECONVERGENT B1 ;  /* 0x0000000000017941 */ /* 0x000fea0003800200 */
.L_x_13:
        /* <DEDUP_REMOVED lines=24> */
[----:B------:R-:W-:Y:S01]  /*0bb0*/  FFMA R7, R2, R7, 0.16666707396507263184 ;  /* 0x3e2aaac602077423 */ /* 0x000fe20000000007 */
[----:B------:R-:W-:Y:S01]  /*0bc0*/  FFMA R0, R26, R29, R26 ;  /* 0x0000001d1a007223 */ /* 0x000fe2000000001a */
[----:B------:R-:W-:Y:S02]  /*0bd0*/  MOV R29, 0x3fd774eb ;  /* 0x3fd774eb001d7802 */ /* 0x000fe40000000f00 */
[----:B------:R-:W-:-:S04]  /*0be0*/  FMUL R7, R2, R7 ;  /* 0x0000000702077220 */ /* 0x000fc80000400000 */
        /* <DEDUP_REMOVED lines=11> */
.L_x_16:
[----:B------:R-:W-:Y:S05]  /*0ca0*/  BSYNC.RECONVERGENT B1 ;  /* 0x0000000000017941 */ /* 0x000fea0003800200 */
.L_x_15:
[----:B------:R-:W-:Y:S01]  /*0cb0*/  IMAD.MOV.U32 R3, RZ, RZ, 0x3f000000 ;  /* 0x3f000000ff037424 */ /* 0x000fe200078e00ff */
[C---:B------:R-:W-:Y:S02]  /*0cc0*/  FSETP.NEU.AND P1, PT, |R0|.reuse, 1, PT ;  /* 0x3f8000000000780b */ /* 0x040fe40003f2d200 */
[C---:B------:R-:W-:Y:S01]  /*0cd0*/  FSETP.GT.AND P0, PT, |R0|.reuse, 0.56000000238418579102, PT ;  /* 0x3f0f5c290000780b */ /* 0x040fe20003f04200 */
[----:B------:R-:W-:-:S04]  /*0ce0*/  FFMA R2, |R0|, -R3, 0.5 ;  /* 0x3f00000000027423 */ /* 0x000fc80000000a03 */
[----:B------:R-:W0:Y:S02]  /*0cf0*/  MUFU.RSQ R3, R2 ;  /* 0x0000000200037308 */ /* 0x000e240000001400 */
[----:B0-----:R-:W-:Y:S01]  /*0d00*/  FMUL R7, R2, R3 ;  /* 0x0000000302077220 */ /* 0x001fe20000400000 */
[----:B------:R-:W-:-:S04]  /*0d10*/  FMUL R26, R3, -0.5 ;  /* 0xbf000000031a7820 */ /* 0x000fc80000400000 */
[----:B------:R-:W-:-:S04]  /*0d20*/  FFMA R26, R7, R26, 0.5 ;  /* 0x3f000000071a7423 */ /* 0x000fc8000000001a */
[----:B------:R-:W-:Y:S01]  /*0d30*/  FFMA R26, R7, R26, R7 ;  /* 0x0000001a071a7223 */ /* 0x000fe20000000007 */
[----:B------:R-:W-:-:S04]  /*0d40*/  HFMA2 R7, -RZ, RZ, 1.265625, -5052 ;  /* 0x3d10ecefff077431 */ /* 0x000fc800000001ff */
[----:B------:R-:W-:Y:S02]  /*0d50*/  FSEL R3, R26, RZ, P1 ;  /* 0x000000ff1a037208 */ /* 0x000fe40000800000 */
[----:B------:R-:W-:Y:S02]  /*0d60*/  FSETP.GT.AND P1, PT, R0, 0.56000000238418579102, PT ;  /* 0x3f0f5c290000780b */ /* 0x000fe40003f24000 */
[----:B------:R-:W-:-:S04]  /*0d70*/  FSEL R3, R3, |R0|, P0 ;  /* 0x4000000003037208 */ /* 0x000fc80000000000 */
[----:B------:R-:W-:-:S05]  /*0d80*/  LOP3.LUT R3, R3, 0x80000000, R0, 0xb8, !PT ;  /* 0x8000000003037812 */ /* 0x000fca00078eb800 */
[----:B------:R-:W-:-:S04]  /*0d90*/  FMUL R2, R3, R3 ;  /* 0x0000000303027220 */ /* 0x000fc80000400000 */
[----:B------:R-:W-:-:S04]  /*0da0*/  FFMA R7, R2, R7, 0.016980519518256187439 ;  /* 0x3c8b1abb02077423 */ /* 0x000fc80000000007 */
[----:B------:R-:W-:-:S04]  /*0db0*/  FFMA R7, R2, R7, 0.030762933194637298584 ;  /* 0x3cfc028c02077423 */ /* 0x000fc80000000007 */
[----:B------:R-:W-:-:S04]  /*0dc0*/  FFMA R7, R2, R7, 0.044709417968988418579 ;  /* 0x3d37213902077423 */ /* 0x000fc80000000007 */
[----:B------:R-:W-:-:S04]  /*0dd0*/  FFMA R7, R2, R7, 0.074989043176174163818 ;  /* 0x3d9993db02077423 */ /* 0x000fc80000000007 */
[----:B------:R-:W-:-:S04]  /*0de0*/  FFMA R7, R2, R7, 0.16666707396507263184 ;  /* 0x3e2aaac602077423 */ /* 0x000fc80000000007 */
[----:B------:R-:W-:-:S04]  /*0df0*/  FMUL R2, R2, R7 ;  /* 0x0000000702027220 */ /* 0x000fc80000400000 */
[----:B------:R-:W-:Y:S01]  /*0e00*/  FFMA R7, R3, R2, R3 ;  /* 0x0000000203077223 */ /* 0x000fe20000000003 */
[----:B------:R-:W-:Y:S02]  /*0e10*/  MOV R3, 0x3fd774eb ;  /* 0x3fd774eb00037802 */ /* 0x000fe40000000f00 */
[----:B------:R-:W-:Y:S02]  /*0e20*/  MOV R2, R11 ;  /* 0x0000000b00027202 */ /* 0x000fe40000000f00 */
[----:B------:R-:W-:-:S05]  /*0e30*/  FSEL R0, R7, -R7, P0 ;  /* 0x8000000707007208 */ /* 0x000fca0000000000 */
[----:B------:R-:W-:Y:S01]  /*0e40*/  @!P1 FFMA R7, R3, 0.93318945169448852539, R0 ;  /* 0x3f6ee58103079823 */ /* 0x000fe20000000000 */
[----:B------:R-:W-:-:S03]  /*0e50*/  MOV R3, R10 ;  /* 0x0000000a00037202 */ /* 0x000fc60000000f00 */
[----:B------:R-:W-:-:S05]  /*0e60*/  @P0 FADD R7, R7, R7 ;  /* 0x0000000707070221 */ /* 0x000fca0000000000 */
[----:B------:R1:W-:Y:S02]  /*0e70*/  STG.E.128 desc[UR6][R2.64], R4 ;  /* 0x0000000402007986 */ /* 0x0003e4000c101d06 */
.L_x_7:
[----:B------:R-:W-:Y:S05]  /*0e80*/  BSYNC.RECONVERGENT B0 ;  /* 0x0000000000007941 */ /* 0x000fea0003800200 */
.L_x_6:
[----:B------:R-:W-:Y:S01]  /*0e90*/  IADD3 R11, P0, PT, R11, 0x10, RZ ;  /* 0x000000100b0b7810 */ /* 0x000fe20007f1e0ff */
[----:B------:R-:W-:Y:S01]  /*0ea0*/  VIADD R12, R12, 0xc ;  /* 0x0000000c0c0c7836 */ /* 0x000fe20000000000 */
[----:B------:R-:W-:Y:S02]  /*0eb0*/  IADD3 R13, PT, PT, R13, 0x1, RZ ;  /* 0x000000010d0d7810 */ /* 0x000fe40007ffe0ff */
[----:B------:R-:W-:Y:S01]  /*0ec0*/  IADD3.X R10, PT, PT, RZ, R10, RZ, P0, !PT ;  /* 0x0000000aff0a7210 */ /* 0x000fe200007fe4ff */
[----:B------:R-:W-:Y:S08]  /*0ed0*/  BRA.U UP0, `(.L_x_17) ;  /* 0xfffffff5007c7547 */ /* 0x000ff0000b83ffff */
[----:B------:R-:W2:Y:S01]  /*0ee0*/  LDCU UR5, c[0x0][0x398] ;  /* 0x00007300ff0577ac */ /* 0x000ea20008000800 */
[----:B------:R-:W-:-:S04]  /*0ef0*/  UIADD3 UR4, UPT, UPT, UR4, 0x3e8, URZ ;  /* 0x000003e804047890 */ /* 0x000fc8000fffe0ff */
[----:B--2---:R-:W-:-:S09]  /*0f00*/  UISETP.GE.AND UP0, UPT, UR4, UR5, UPT ;  /* 0x000000050400728c */ /* 0x004fd2000bf06270 */
[----:B------:R-:W-:Y:S05]  /*0f10*/  BRA.U !UP0, `(.L_x_5) ;  /* 0xfffffff508307547 */ /* 0x000fea000b83ffff */
[----:B------:R-:W-:Y:S05]  /*0f20*/  EXIT ;  /* 0x000000000000794d */ /* 0x000fea0003800000 */
        .weak           $__internal_0_$__cuda_sm20_sqrt_rn_f32_slowpath
        .type           $__internal_0_$__cuda_sm20_sqrt_rn_f32_slowpath,@function
        .size           $__internal_0_$__cuda_sm20_sqrt_rn_f32_slowpath,($__internal_1_$__cuda_sm3x_div_rn_noftz_f32_slowpath - $__internal_0_$__cuda_sm20_sqrt_rn_f32_slowpath)
$__internal_0_$__cuda_sm20_sqrt_rn_f32_slowpath:
[----:B------:R-:W-:-:S13]  /*0f30*/  LOP3.LUT P0, RZ, R0, 0x7fffffff, RZ, 0xc0, !PT ;  /* 0x7fffffff00ff7812 */ /* 0x000fda000780c0ff */
[----:B------:R-:W-:Y:S01]  /*0f40*/  @!P0 MOV R2, R0 ;  /* 0x0000000000028202 */ /* 0x000fe20000000f00 */
[----:B------:R-:W-:Y:S06]  /*0f50*/  @!P0 BRA `(.L_x_18) ;  /* 0x0000000000408947 */ /* 0x000fec0003800000 */
[----:B------:R-:W-:-:S13]  /*0f60*/  FSETP.GEU.FTZ.AND P0, PT, R0, RZ, PT ;  /* 0x000000ff0000720b */ /* 0x000fda0003f1e000 */
[----:B------:R-:W-:Y:S01]  /*0f70*/  @!P0 MOV R2, 0x7fffffff ;  /* 0x7fffffff00028802 */ /* 0x000fe20000000f00 */
[----:B------:R-:W-:Y:S06]  /*0f80*/  @!P0 BRA `(.L_x_18) ;  /* 0x0000000000348947 */ /* 0x000fec0003800000 */
[----:B------:R-:W-:-:S13]  /*0f90*/  FSETP.GTU.FTZ.AND P0, PT, |R0|, +INF , PT ;  /* 0x7f8000000000780b */ /* 0x000fda0003f1c200 */
[----:B------:R-:W-:Y:S01]  /*0fa0*/  @P0 FADD.FTZ R2, R0, 1 ;  /* 0x3f80000000020421 */ /* 0x000fe20000010000 */
[----:B------:R-:W-:Y:S06]  /*0fb0*/  @P0 BRA `(.L_x_18) ;  /* 0x0000000000280947 */ /* 0x000fec0003800000 */
[----:B------:R-:W-:-:S13]  /*0fc0*/  FSETP.NEU.FTZ.AND P0, PT, |R0|, +INF , PT ;  /* 0x7f8000000000780b */ /* 0x000fda0003f1d200 */
[----:B------:R-:W-:-:S04]  /*0fd0*/  @P0 FFMA R3, R0, 1.84467440737095516160e+19, RZ ;  /* 0x5f80000000030823 */ /* 0x000fc800000000ff */
[----:B------:R-:W0:Y:S02]  /*0fe0*/  @P0 MUFU.RSQ R2, R3 ;  /* 0x0000000300020308 */ /* 0x000e240000001400 */
[----:B0-----:R-:W-:Y:S01]  /*0ff0*/  @P0 FMUL.FTZ R4, R3, R2 ;  /* 0x0000000203040220 */ /* 0x001fe20000410000 */
[----:B------:R-:W-:Y:S01]  /*1000*/  @P0 FMUL.FTZ R28, R2, 0.5 ;  /* 0x3f000000021c0820 */ /* 0x000fe20000410000 */
[----:B------:R-:W-:Y:S02]  /*1010*/  @!P0 IMAD.MOV.U32 R2, RZ, RZ, R0 ;  /* 0x000000ffff028224 */ /* 0x000fe400078e0000 */
[----:B------:R-:W-:-:S04]  /*1020*/  @P0 FADD.FTZ R26, -R4, -RZ ;  /* 0x800000ff041a0221 */ /* 0x000fc80000010100 */
[----:B------:R-:W-:-:S04]  /*1030*/  @P0 FFMA R29, R4, R26, R3 ;  /* 0x0000001a041d0223 */ /* 0x000fc80000000003 */
[----:B------:R-:W-:-:S04]  /*1040*/  @P0 FFMA R28, R29, R28, R4 ;  /* 0x0000001c1d1c0223 */ /* 0x000fc80000000004 */
[----:B------:R-:W-:-:S07]  /*1050*/  @P0 FMUL.FTZ R2, R28, 2.3283064365386962891e-10 ;  /* 0x2f8000001c020820 */ /* 0x000fce0000410000 */
.L_x_18:
[----:B------:R-:W-:Y:S01]  /*1060*/  HFMA2 R3, -RZ, RZ, 0, 0 ;  /* 0x00000000ff037431 */ /* 0x000fe200000001ff */
[----:B------:R-:W-:Y:S02]  /*1070*/  MOV R4, R2 ;  /* 0x0000000200047202 */ /* 0x000fe40000000f00 */
[----:B------:R-:W-:-:S04]  /*1080*/  MOV R2, R30 ;  /* 0x0000001e00027202 */ /* 0x000fc80000000f00 */
[----:B------:R-:W-:Y:S05]  /*1090*/  RET.REL.NODEC R2 `(_Z11ppf_wrapperP6float3S0_P6float4i) ;  /* 0xffffffec02d87950 */ /* 0x000fea0003c3ffff */
        .weak           $__internal_1_$__cuda_sm3x_div_rn_noftz_f32_slowpath
        .type           $__internal_1_$__cuda_sm3x_div_rn_noftz_f32_slowpath,@function
        .size           $__internal_1_$__cuda_sm3x_div_rn_noftz_f32_slowpath,(.L_x_32 - $__internal_1_$__cuda_sm3x_div_rn_noftz_f32_slowpath)
$__internal_1_$__cuda_sm3x_div_rn_noftz_f32_slowpath:
[----:B------:R-:W-:Y:S01]  /*10a0*/  SHF.R.U32.HI R7, RZ, 0x17, R3 ;  /* 0x00000017ff077819 */ /* 0x000fe20000011603 */
[----:B------:R-:W-:Y:S01]  /*10b0*/  BSSY.RECONVERGENT B2, `(.L_x_19) ;  /* 0x0000062000027945 */ /* 0x000fe20003800200 */
[----:B------:R-:W-:Y:S02]  /*10c0*/  SHF.R.U32.HI R26, RZ, 0x17, R0 ;  /* 0x00000017ff1a7819 */ /* 0x000fe40000011600 */
[----:B------:R-:W-:Y:S02]  /*10d0*/  LOP3.LUT R7, R7, 0xff, RZ, 0xc0, !PT ;  /* 0x000000ff07077812 */ /* 0x000fe400078ec0ff */
[----:B------:R-:W-:Y:S02]  /*10e0*/  LOP3.LUT R30, R26, 0xff, RZ, 0xc0, !PT ;  /* 0x000000ff1a1e7812 */ /* 0x000fe400078ec0ff */
[----:B------:R-:W-:-:S03]  /*10f0*/  IADD3 R29, PT, PT, R7, -0x1, RZ ;  /* 0xffffffff071d7810 */ /* 0x000fc60007ffe0ff */
[----:B------:R-:W-:Y:S01]  /*1100*/  VIADD R28, R30, 0xffffffff ;  /* 0xffffffff1e1c7836 */ /* 0x000fe20000000000 */
[----:B------:R-:W-:-:S04]  /*1110*/  ISETP.GT.U32.AND P0, PT, R29, 0xfd, PT ;  /* 0x000000fd1d00780c */ /* 0x000fc80003f04070 */
[----:B------:R-:W-:-:S13]  /*1120*/  ISETP.GT.U32.OR P0, PT, R28, 0xfd, P0 ;  /* 0x000000fd1c00780c */ /* 0x000fda0000704470 */
[----:B------:R-:W-:Y:S01]  /*1130*/  @!P0 MOV R26, RZ ;  /* 0x000000ff001a8202 */ /* 0x000fe20000000f00 */
[----:B------:R-:W-:Y:S06]  /*1140*/  @!P0 BRA `(.L_x_20) ;  /* 0x00000000005c8947 */ /* 0x000fec0003800000 */
[----:B------:R-:W-:Y:S02]  /*1150*/  FSETP.GTU.FTZ.AND P0, PT, |R0|, +INF , PT ;  /* 0x7f8000000000780b */ /* 0x000fe40003f1c200 */
[----:B------:R-:W-:-:S04]  /*1160*/  FSETP.GTU.FTZ.AND P1, PT, |R3|, +INF , PT ;  /* 0x7f8000000300780b */ /* 0x000fc80003f3c200 */
[----:B------:R-:W-:-:S13]  /*1170*/  PLOP3.LUT P0, PT, P0, P1, PT, 0xf8, 0x8f ;  /* 0x00000000008f781c */ /* 0x000fda0000703f70 */
[----:B------:R-:W-:Y:S05]  /*1180*/  @P0 BRA `(.L_x_21) ;  /* 0x00000004004c0947 */ /* 0x000fea0003800000 */
[----:B------:R-:W-:-:S13]  /*1190*/  LOP3.LUT P0, RZ, R3, 0x7fffffff, R0, 0xc8, !PT ;  /* 0x7fffffff03ff7812 */ /* 0x000fda000780c800 */
[----:B------:R-:W-:Y:S05]  /*11a0*/  @!P0 BRA `(.L_x_22) ;  /* 0x00000004003c8947 */ /* 0x000fea0003800000 */
[C---:B------:R-:W-:Y:S02]  /*11b0*/  FSETP.NEU.FTZ.AND P2, PT, |R0|.reuse, +INF , PT ;  /* 0x7f8000000000780b */ /* 0x040fe40003f5d200 */
[----:B------:R-:W-:Y:S02]  /*11c0*/  FSETP.NEU.FTZ.AND P1, PT, |R3|, +INF , PT ;  /* 0x7f8000000300780b */ /* 0x000fe40003f3d200 */
[----:B------:R-:W-:-:S11]  /*11d0*/  FSETP.NEU.FTZ.AND P0, PT, |R0|, +INF , PT ;  /* 0x7f8000000000780b */ /* 0x000fd60003f1d200 */
[----:B------:R-:W-:Y:S05]  /*11e0*/  @!P1 BRA !P2, `(.L_x_22) ;  /* 0x00000004002c9947 */ /* 0x000fea0005000000 */
[----:B------:R-:W-:-:S04]  /*11f0*/  LOP3.LUT P2, RZ, R0, 0x7fffffff, RZ, 0xc0, !PT ;  /* 0x7fffffff00ff7812 */ /* 0x000fc8000784c0ff */
[----:B------:R-:W-:-:S13]  /*1200*/  PLOP3.LUT P1, PT, P1, P2, PT, 0x2f, 0xf2 ;  /* 0x0000000000f2781c */ /* 0x000fda0000f24577 */
[----:B------:R-:W-:Y:S05]  /*1210*/  @P1 BRA `(.L_x_23) ;  /* 0x0000000400181947 */ /* 0x000fea0003800000 */
[----:B------:R-:W-:-:S04]  /*1220*/  LOP3.LUT P1, RZ, R3, 0x7fffffff, RZ, 0xc0, !PT ;  /* 0x7fffffff03ff7812 */ /* 0x000fc8000782c0ff */
[----:B------:R-:W-:-:S13]  /*1230*/  PLOP3.LUT P0, PT, P0, P1, PT, 0x2f, 0xf2 ;  /* 0x0000000000f2781c */ /* 0x000fda0000702577 */
[----:B------:R-:W-:Y:S05]  /*1240*/  @P0 BRA `(.L_x_24) ;  /* 0x0000000400000947 */ /* 0x000fea0003800000 */
[----:B------:R-:W-:Y:S02]  /*1250*/  ISETP.GE.AND P0, PT, R28, RZ, PT ;  /* 0x000000ff1c00720c */ /* 0x000fe40003f06270 */
[----:B------:R-:W-:-:S11]  /*1260*/  ISETP.GE.AND P1, PT, R29, RZ, PT ;  /* 0x000000ff1d00720c */ /* 0x000fd60003f26270 */
[----:B------:R-:W-:Y:S01]  /*1270*/  @P0 MOV R26, RZ ;  /* 0x000000ff001a0202 */ /* 0x000fe20000000f00 */
[----:B------:R-:W-:Y:S01]  /*1280*/  @!P0 FFMA R0, R0, 1.84467440737095516160e+19, RZ ;  /* 0x5f80000000008823 */ /* 0x000fe200000000ff */
[----:B------:R-:W-:Y:S01]  /*1290*/  @!P0 MOV R26, 0xffffffc0 ;  /* 0xffffffc0001a8802 */ /* 0x000fe20000000f00 */
[----:B------:R-:W-:-:S03]  /*12a0*/  @!P1 FFMA R3, R3, 1.84467440737095516160e+19, RZ ;  /* 0x5f80000003039823 */ /* 0x000fc600000000ff */
[----:B------:R-:W-:-:S07]  /*12b0*/  @!P1 IADD3 R26, PT, PT, R26, 0x40, RZ ;  /* 0x000000401a1a9810 */ /* 0x000fce0007ffe0ff */
.L_x_20:
[----:B------:R-:W-:Y:S01]  /*12c0*/  LEA R28, R7, 0xc0800000, 0x17 ;  /* 0xc0800000071c7811 */ /* 0x000fe200078eb8ff */
[----:B------:R-:W-:Y:S01]  /*12d0*/  BSSY.RECONVERGENT B3, `(.L_x_25) ;  /* 0x0000036000037945 */ /* 0x000fe20003800200 */
[----:B------:R-:W-:-:S03]  /*12e0*/  IADD3 R30, PT, PT, R30, -0x7f, RZ ;  /* 0xffffff811e1e7810 */ /* 0x000fc60007ffe0ff */
[----:B------:R-:W-:Y:S02]  /*12f0*/  IMAD.IADD R31, R3, 0x1, -R28 ;  /* 0x00000001031f7824 */ /* 0x000fe400078e0a1c */
[C---:B------:R-:W-:Y:S02]  /*1300*/  IMAD R0, R30.reuse, -0x800000, R0 ;  /* 0xff8000001e007824 */ /* 0x040fe400078e0200 */
[----:B------:R0:W1:Y:S01]  /*1310*/  MUFU.RCP R3, R31 ;  /* 0x0000001f00037308 */ /* 0x0000620000001000 */
[----:B------:R-:W-:Y:S01]  /*1320*/  FADD.FTZ R29, -R31, -RZ ;  /* 0x800000ff1f1d7221 */ /* 0x000fe20000010100 */
[----:B0-----:R-:W-:-:S04]  /*1330*/  IADD3 R31, PT, PT, R30, 0x7f, -R7 ;  /* 0x0000007f1e1f7810 */ /* 0x001fc80007ffe807 */
[----:B------:R-:W-:Y:S01]  /*1340*/  IADD3 R31, PT, PT, R31, R26, RZ ;  /* 0x0000001a1f1f7210 */ /* 0x000fe20007ffe0ff */
[----:B-1----:R-:W-:-:S04]  /*1350*/  FFMA R28, R3, R29, 1 ;  /* 0x3f800000031c7423 */ /* 0x002fc8000000001d */
[----:B------:R-:W-:-:S04]  /*1360*/  FFMA R3, R3, R28, R3 ;  /* 0x0000001c03037223 */ /* 0x000fc80000000003 */
[----:B------:R-:W-:-:S04]  /*1370*/  FFMA R28, R0, R3, RZ ;  /* 0x00000003001c7223 */ /* 0x000fc800000000ff */
[----:B------:R-:W-:-:S04]  /*1380*/  FFMA R32, R29, R28, R0 ;  /* 0x0000001c1d207223 */ /* 0x000fc80000000000 */
[----:B------:R-:W-:-:S04]  /*1390*/  FFMA R28, R3, R32, R28 ;  /* 0x00000020031c7223 */ /* 0x000fc8000000001c */
[----:B------:R-:W-:-:S04]  /*13a0*/  FFMA R29, R29, R28, R0 ;  /* 0x0000001c1d1d7223 */ /* 0x000fc80000000000 */
[----:B------:R-:W-:-:S05]  /*13b0*/  FFMA R0, R3, R29, R28 ;  /* 0x0000001d03007223 */ /* 0x000fca000000001c */
[----:B------:R-:W-:-:S04]  /*13c0*/  SHF.R.U32.HI R7, RZ, 0x17, R0 ;  /* 0x00000017ff077819 */ /* 0x000fc80000011600 */
[----:B------:R-:W-:-:S04]  /*13d0*/  LOP3.LUT R7, R7, 0xff, RZ, 0xc0, !PT ;  /* 0x000000ff07077812 */ /* 0x000fc800078ec0ff */
[----:B------:R-:W-:-:S04]  /*13e0*/  IADD3 R30, PT, PT, R7, R31, RZ ;  /* 0x0000001f071e7210 */ /* 0x000fc80007ffe0ff */
[----:B------:R-:W-:-:S04]  /*13f0*/  IADD3 R7, PT, PT, R30, -0x1, RZ ;  /* 0xffffffff1e077810 */ /* 0x000fc80007ffe0ff */
[----:B------:R-:W-:-:S13]  /*1400*/  ISETP.GE.U32.AND P0, PT, R7, 0xfe, PT ;  /* 0x000000fe0700780c */ /* 0x000fda0003f06070 */
[----:B------:R-:W-:Y:S05]  /*1410*/  @!P0 BRA `(.L_x_26) ;  /* 0x0000000000808947 */ /* 0x000fea0003800000 */
[----:B------:R-:W-:-:S13]  /*1420*/  ISETP.GT.AND P0, PT, R30, 0xfe, PT ;  /* 0x000000fe1e00780c */ /* 0x000fda0003f04270 */
[----:B------:R-:W-:Y:S05]  /*1430*/  @P0 BRA `(.L_x_27) ;  /* 0x00000000006c0947 */ /* 0x000fea0003800000 */
[----:B------:R-:W-:-:S13]  /*1440*/  ISETP.GE.AND P0, PT, R30, 0x1, PT ;  /* 0x000000011e00780c */ /* 0x000fda0003f06270 */
[----:B------:R-:W-:Y:S05]  /*1450*/  @P0 BRA `(.L_x_28) ;  /* 0x0000000000740947 */ /* 0x000fea0003800000 */
[----:B------:R-:W-:Y:S02]  /*1460*/  ISETP.GE.AND P0, PT, R30, -0x18, PT ;  /* 0xffffffe81e00780c */ /* 0x000fe40003f06270 */
[----:B------:R-:W-:-:S11]  /*1470*/  LOP3.LUT R0, R0, 0x80000000, RZ, 0xc0, !PT ;  /* 0x8000000000007812 */ /* 0x000fd600078ec0ff */
[----:B------:R-:W-:Y:S05]  /*1480*/  @!P0 BRA `(.L_x_28) ;  /* 0x0000000000688947 */ /* 0x000fea0003800000 */
[-CC-:B------:R-:W-:Y:S01]  /*1490*/  FFMA.RZ R7, R3, R29.reuse, R28.reuse ;  /* 0x0000001d03077223 */ /* 0x180fe2000000c01c */
[C---:B------:R-:W-:Y:S02]  /*14a0*/  ISETP.NE.AND P2, PT, R30.reuse, RZ, PT ;  /* 0x000000ff1e00720c */ /* 0x040fe40003f45270 */
[C---:B------:R-:W-:Y:S02]  /*14b0*/  ISETP.NE.AND P1, PT, R30.reuse, RZ, PT ;  /* 0x000000ff1e00720c */ /* 0x040fe40003f25270 */
[----:B------:R-:W-:Y:S01]  /*14c0*/  LOP3.LUT R26, R7, 0x7fffff, RZ, 0xc0, !PT ;  /* 0x007fffff071a7812 */ /* 0x000fe200078ec0ff */
[CCC-:B------:R-:W-:Y:S01]  /*14d0*/  FFMA.RP R7, R3.reuse, R29.reuse, R28.reuse ;  /* 0x0000001d03077223 */ /* 0x1c0fe2000000801c */
[----:B------:R-:W-:Y:S01]  /*14e0*/  FFMA.RM R28, R3, R29, R28 ;  /* 0x0000001d031c7223 */ /* 0x000fe2000000401c */
[----:B------:R-:W-:Y:S01]  /*14f0*/  VIADD R3, R30, 0x20 ;  /* 0x000000201e037836 */ /* 0x000fe20000000000 */
[----:B------:R-:W-:Y:S02]  /*1500*/  LOP3.LUT R26, R26, 0x800000, RZ, 0xfc, !PT ;  /* 0x008000001a1a7812 */ /* 0x000fe400078efcff */
[----:B------:R-:W-:-:S02]  /*1510*/  IADD3 R29, PT, PT, -R30, RZ, RZ ;  /* 0x000000ff1e1d7210 */ /* 0x000fc40007ffe1ff */
[----:B------:R-:W-:Y:S02]  /*1520*/  SHF.L.U32 R3, R26, R3, RZ ;  /* 0x000000031a037219 */ /* 0x000fe400000006ff */
[----:B------:R-:W-:Y:S02]  /*1530*/  FSETP.NEU.FTZ.AND P0, PT, R7, R28, PT ;  /* 0x0000001c0700720b */ /* 0x000fe40003f1d000 */
[----:B------:R-:W-:Y:S02]  /*1540*/  SEL R7, R29, RZ, P2 ;  /* 0x000000ff1d077207 */ /* 0x000fe40001000000 */
[----:B------:R-:W-:Y:S02]  /*1550*/  ISETP.NE.AND P1, PT, R3, RZ, P1 ;  /* 0x000000ff0300720c */ /* 0x000fe40000f25270 */
[----:B------:R-:W-:Y:S02]  /*1560*/  SHF.R.U32.HI R7, RZ, R7, R26 ;  /* 0x00000007ff077219 */ /* 0x000fe4000001161a */
[----:B------:R-:W-:-:S02]  /*1570*/  PLOP3.LUT P0, PT, P0, P1, PT, 0xf8, 0x8f ;  /* 0x00000000008f781c */ /* 0x000fc40000703f70 */
[----:B------:R-:W-:Y:S02]  /*1580*/  SHF.R.U32.HI R26, RZ, 0x1, R7 ;  /* 0x00000001ff1a7819 */ /* 0x000fe40000011607 */
[----:B------:R-:W-:-:S04]  /*1590*/  SEL R3, RZ, 0x1, !P0 ;  /* 0x00000001ff037807 */ /* 0x000fc80004000000 */
[----:B------:R-:W-:-:S04]  /*15a0*/  LOP3.LUT R28, R3, 0x1, R26, 0xf8, !PT ;  /* 0x00000001031c7812 */ /* 0x000fc800078ef81a */
[----:B------:R-:W-:-:S04]  /*15b0*/  LOP3.LUT R7, R28, R7, RZ, 0xc0, !PT ;  /* 0x000000071c077212 */ /* 0x000fc800078ec0ff */
[----:B------:R-:W-:-:S04]  /*15c0*/  IADD3 R7, PT, PT, R26, R7, RZ ;  /* 0x000000071a077210 */ /* 0x000fc80007ffe0ff */
[----:B------:R-:W-:Y:S01]  /*15d0*/  LOP3.LUT R0, R7, R0, RZ, 0xfc, !PT ;  /* 0x0000000007007212 */ /* 0x000fe200078efcff */
[----:B------:R-:W-:Y:S06]  /*15e0*/  BRA `(.L_x_28) ;  /* 0x0000000000107947 */ /* 0x000fec0003800000 */
.L_x_27:
[----:B------:R-:W-:-:S04]  /*15f0*/  LOP3.LUT R0, R0, 0x80000000, RZ, 0xc0, !PT ;  /* 0x8000000000007812 */ /* 0x000fc800078ec0ff */
[----:B------:R-:W-:Y:S01]  /*1600*/  LOP3.LUT R0, R0, 0x7f800000, RZ, 0xfc, !PT ;  /* 0x7f80000000007812 */ /* 0x000fe200078efcff */
[----:B------:R-:W-:Y:S06]  /*1610*/  BRA `(.L_x_28) ;  /* 0x0000000000047947 */ /* 0x000fec0003800000 */
.L_x_26:
[----:B------:R-:W-:-:S07]  /*1620*/  LEA R0, R31, R0, 0x17 ;  /* 0x000000001f007211 */ /* 0x000fce00078eb8ff */
.L_x_28:
[----:B------:R-:W-:Y:S05]  /*1630*/  BSYNC.RECONVERGENT B3 ;  /* 0x0000000000037941 */ /* 0x000fea0003800200 */
.L_x_25:
[----:B------:R-:W-:Y:S05]  /*1640*/  BRA `(.L_x_29) ;  /* 0x0000000000207947 */ /* 0x000fea0003800000 */
.L_x_24:
[----:B------:R-:W-:-:S04]  /*1650*/  LOP3.LUT R0, R3, 0x80000000, R0, 0x48, !PT ;  /* 0x8000000003007812 */ /* 0x000fc800078e4800 */
[----:B------:R-:W-:Y:S01]  /*1660*/  LOP3.LUT R0, R0, 0x7f800000, RZ, 0xfc, !PT ;  /* 0x7f80000000007812 */ /* 0x000fe200078efcff */
[----:B------:R-:W-:Y:S06]  /*1670*/  BRA `(.L_x_29) ;  /* 0x0000000000147947 */ /* 0x000fec0003800000 */
.L_x_23:
[----:B------:R-:W-:Y:S01]  /*1680*/  LOP3.LUT R0, R3, 0x80000000, R0, 0x48, !PT ;  /* 0x8000000003007812 */ /* 0x000fe200078e4800 */
[----:B------:R-:W-:Y:S06]  /*1690*/  BRA `(.L_x_29) ;  /* 0x00000000000c7947 */ /* 0x000fec0003800000 */
.L_x_22:
[----:B------:R-:W0:Y:S01]  /*16a0*/  MUFU.RSQ R0, -QNAN ;  /* 0xffc0000000007908 */ /* 0x000e220000001400 */
[----:B------:R-:W-:Y:S05]  /*16b0*/  BRA `(.L_x_29) ;  /* 0x0000000000047947 */ /* 0x000fea0003800000 */
.L_x_21:
[----:B------:R-:W-:-:S07]  /*16c0*/  FADD.FTZ R0, R0, R3 ;  /* 0x0000000300007221 */ /* 0x000fce0000010000 */
.L_x_29:
[----:B------:R-:W-:Y:S05]  /*16d0*/  BSYNC.RECONVERGENT B2 ;  /* 0x0000000000027941 */ /* 0x000fea0003800200 */
.L_x_19:
[----:B------:R-:W-:-:S04]  /*16e0*/  HFMA2 R3, -RZ, RZ, 0, 0 ;  /* 0x00000000ff037431 */ /* 0x000fc800000001ff */
[----:B0-----:R-:W-:Y:S05]  /*16f0*/  RET.REL.NODEC R2 `(_Z11ppf_wrapperP6float3S0_P6float4i) ;  /* 0xffffffe802407950 */ /* 0x001fea0003c3ffff */
.L_x_30:
[----:B------:R-:W-:-:S00]  /*1700*/  BRA `(.L_x_30) ;  /* 0xfffffffc00fc7947 */ /* 0x000fc0000383ffff */
[----:B------:R-:W-:-:S00]  /*1710*/  NOP ;  /* 0x0000000000007918 */ /* 0x000fc00000000000 */
        /* <DEDUP_REMOVED lines=14> */
.L_x_32:


//--------------------- .nv.shared._Z11ppf_wrapperP6float3S0_P6float4i --------------------------
	.section	.nv.shared._Z11ppf_wrapperP6float3S0_P6float4i,"aw",@nobits
	.sectionflags	@""
	.align	4
.nv.shared._Z11ppf_wrapperP6float3S0_P6float4i:
	.zero		13024


//--------------------- .nv.shared.reserved.0     --------------------------
	.section	.nv.shared.reserved.0,"aw",@nobits
	.weak		__nv_reservedSMEM_offset_0_alias
	.size		__nv_reservedSMEM_offset_0_alias, 0, 64
	.other		__nv_reservedSMEM_offset_0_alias,@"STO_CUDA_RESERVED_SHARED STV_DEFAULT"
__nv_reservedSMEM_offset_0_alias:
	.zero		0
	.zero		64


//--------------------- .nv.constant0._Z11ppf_wrapperP6float3S0_P6float4i --------------------------
	.section	.nv.constant0._Z11ppf_wrapperP6float3S0_P6float4i,"a",@progbits
	.sectionflags	@""
	.align	4
.nv.constant0._Z11ppf_wrapperP6float3S0_P6float4i:
	.zero		924


//--------------------- SYMBOLS --------------------------

	.type		.nv.reservedSmem.offset0,@object
	.size		.nv.reservedSmem.offset0,0x4
	.type		.nv.reservedSmem.cap,@object
	.size		.nv.reservedSmem.cap,0x4
